//
// Generated by NVIDIA NVVM Compiler
//
// Compiler Build ID: CL-36424714
// Cuda compilation tools, release 13.0, V13.0.88
// Based on NVVM 20.0.0
//

.version 9.0
.target sm_100
.address_size 64

	// .globl	_Z15conv_gpu_kernelPKfS0_Pfiiiii

.visible .entry _Z15conv_gpu_kernelPKfS0_Pfiiiii(
	.param .u64 .ptr .align 1 _Z15conv_gpu_kernelPKfS0_Pfiiiii_param_0,
	.param .u64 .ptr .align 1 _Z15conv_gpu_kernelPKfS0_Pfiiiii_param_1,
	.param .u64 .ptr .align 1 _Z15conv_gpu_kernelPKfS0_Pfiiiii_param_2,
	.param .u32 _Z15conv_gpu_kernelPKfS0_Pfiiiii_param_3,
	.param .u32 _Z15conv_gpu_kernelPKfS0_Pfiiiii_param_4,
	.param .u32 _Z15conv_gpu_kernelPKfS0_Pfiiiii_param_5,
	.param .u32 _Z15conv_gpu_kernelPKfS0_Pfiiiii_param_6,
	.param .u32 _Z15conv_gpu_kernelPKfS0_Pfiiiii_param_7
)
{
	.reg .pred 	%p<11>;
	.reg .b32 	%r<69>;
	.reg .b32 	%f<71>;
	.reg .b64 	%rd<54>;

	ld.param.u64 	%rd4, [_Z15conv_gpu_kernelPKfS0_Pfiiiii_param_0];
	ld.param.u64 	%rd5, [_Z15conv_gpu_kernelPKfS0_Pfiiiii_param_1];
	ld.param.u32 	%r27, [_Z15conv_gpu_kernelPKfS0_Pfiiiii_param_5];
	ld.param.u32 	%r28, [_Z15conv_gpu_kernelPKfS0_Pfiiiii_param_6];
	ld.param.u32 	%r29, [_Z15conv_gpu_kernelPKfS0_Pfiiiii_param_7];
	cvta.to.global.u64 	%rd1, %rd5;
	cvta.to.global.u64 	%rd2, %rd4;
	mov.u32 	%r30, %ctaid.y;
	mov.u32 	%r31, %ntid.y;
	mov.u32 	%r32, %tid.y;
	mad.lo.s32 	%r1, %r30, %r31, %r32;
	mov.u32 	%r33, %ctaid.x;
	mov.u32 	%r34, %ntid.x;
	mov.u32 	%r35, %tid.x;
	mad.lo.s32 	%r2, %r33, %r34, %r35;
	mov.u32 	%r3, %ctaid.z;
	setp.lt.s32 	%p1, %r27, 1;
	mov.f32 	%f69, 0f00000000;
	@%p1 bra 	$L__BB0_14;
	and.b32  	%r4, %r27, 7;
	and.b32  	%r5, %r27, 2147483640;
	shl.b32 	%r6, %r29, 3;
	shl.b32 	%r7, %r28, 3;
	mov.f32 	%f69, 0f00000000;
	mov.b32 	%r62, 0;
	mul.wide.s32 	%rd42, %r28, 4;
	mul.wide.s32 	%rd44, %r29, 4;
$L__BB0_2:
	ld.param.u32 	%r60, [_Z15conv_gpu_kernelPKfS0_Pfiiiii_param_4];
	setp.lt.u32 	%p2, %r27, 8;
	add.s32 	%r38, %r62, %r1;
	mad.lo.s32 	%r9, %r38, %r60, %r2;
	mul.lo.s32 	%r10, %r62, %r27;
	mov.b32 	%r67, 0;
	@%p2 bra 	$L__BB0_5;
	and.b32  	%r39, %r27, 2147483640;
	neg.s32 	%r65, %r39;
	mul.lo.s32 	%r40, %r29, %r27;
	mad.lo.s32 	%r64, %r40, %r62, %r3;
	mad.lo.s32 	%r63, %r28, %r9, %r3;
$L__BB0_4:
	.pragma "nounroll";
	mul.wide.s32 	%rd6, %r63, 4;
	add.s64 	%rd7, %rd2, %rd6;
	ld.global.f32 	%f18, [%rd7];
	mul.wide.s32 	%rd8, %r64, 4;
	add.s64 	%rd9, %rd1, %rd8;
	ld.global.f32 	%f19, [%rd9];
	fma.rn.f32 	%f20, %f18, %f19, %f69;
	mul.wide.s32 	%rd10, %r28, 4;
	add.s64 	%rd11, %rd7, %rd10;
	ld.global.f32 	%f21, [%rd11];
	mul.wide.s32 	%rd12, %r29, 4;
	add.s64 	%rd13, %rd9, %rd12;
	ld.global.f32 	%f22, [%rd13];
	fma.rn.f32 	%f23, %f21, %f22, %f20;
	add.s64 	%rd14, %rd11, %rd10;
	ld.global.f32 	%f24, [%rd14];
	add.s64 	%rd15, %rd13, %rd12;
	ld.global.f32 	%f25, [%rd15];
	fma.rn.f32 	%f26, %f24, %f25, %f23;
	add.s64 	%rd16, %rd14, %rd10;
	ld.global.f32 	%f27, [%rd16];
	add.s64 	%rd17, %rd15, %rd12;
	ld.global.f32 	%f28, [%rd17];
	fma.rn.f32 	%f29, %f27, %f28, %f26;
	add.s64 	%rd18, %rd16, %rd10;
	ld.global.f32 	%f30, [%rd18];
	add.s64 	%rd19, %rd17, %rd12;
	ld.global.f32 	%f31, [%rd19];
	fma.rn.f32 	%f32, %f30, %f31, %f29;
	add.s64 	%rd20, %rd18, %rd10;
	ld.global.f32 	%f33, [%rd20];
	add.s64 	%rd21, %rd19, %rd12;
	ld.global.f32 	%f34, [%rd21];
	fma.rn.f32 	%f35, %f33, %f34, %f32;
	add.s64 	%rd22, %rd20, %rd10;
	ld.global.f32 	%f36, [%rd22];
	add.s64 	%rd23, %rd21, %rd12;
	ld.global.f32 	%f37, [%rd23];
	fma.rn.f32 	%f38, %f36, %f37, %f35;
	add.s64 	%rd24, %rd22, %rd10;
	ld.global.f32 	%f39, [%rd24];
	add.s64 	%rd25, %rd23, %rd12;
	ld.global.f32 	%f40, [%rd25];
	fma.rn.f32 	%f69, %f39, %f40, %f38;
	add.s32 	%r65, %r65, 8;
	add.s32 	%r64, %r64, %r6;
	add.s32 	%r63, %r63, %r7;
	setp.ne.s32 	%p3, %r65, 0;
	mov.u32 	%r67, %r5;
	@%p3 bra 	$L__BB0_4;
$L__BB0_5:
	setp.eq.s32 	%p4, %r4, 0;
	@%p4 bra 	$L__BB0_13;
	add.s32 	%r41, %r4, -1;
	setp.lt.u32 	%p5, %r41, 3;
	@%p5 bra 	$L__BB0_8;
	add.s32 	%r42, %r9, %r67;
	mad.lo.s32 	%r43, %r42, %r28, %r3;
	add.s32 	%r44, %r67, %r10;
	mad.lo.s32 	%r45, %r44, %r29, %r3;
	mul.wide.s32 	%rd26, %r43, 4;
	add.s64 	%rd27, %rd2, %rd26;
	ld.global.f32 	%f42, [%rd27];
	mul.wide.s32 	%rd28, %r45, 4;
	add.s64 	%rd29, %rd1, %rd28;
	ld.global.f32 	%f43, [%rd29];
	fma.rn.f32 	%f44, %f42, %f43, %f69;
	add.s64 	%rd31, %rd27, %rd42;
	ld.global.f32 	%f45, [%rd31];
	add.s64 	%rd33, %rd29, %rd44;
	ld.global.f32 	%f46, [%rd33];
	fma.rn.f32 	%f47, %f45, %f46, %f44;
	add.s64 	%rd34, %rd31, %rd42;
	ld.global.f32 	%f48, [%rd34];
	add.s64 	%rd35, %rd33, %rd44;
	ld.global.f32 	%f49, [%rd35];
	fma.rn.f32 	%f50, %f48, %f49, %f47;
	add.s64 	%rd36, %rd34, %rd42;
	ld.global.f32 	%f51, [%rd36];
	add.s64 	%rd37, %rd35, %rd44;
	ld.global.f32 	%f52, [%rd37];
	fma.rn.f32 	%f69, %f51, %f52, %f50;
	add.s32 	%r67, %r67, 4;
$L__BB0_8:
	and.b32  	%r46, %r27, 3;
	setp.eq.s32 	%p6, %r46, 0;
	@%p6 bra 	$L__BB0_13;
	setp.eq.s32 	%p7, %r46, 1;
	@%p7 bra 	$L__BB0_11;
	add.s32 	%r47, %r9, %r67;
	mad.lo.s32 	%r48, %r47, %r28, %r3;
	add.s32 	%r49, %r67, %r10;
	mad.lo.s32 	%r50, %r49, %r29, %r3;
	mul.wide.s32 	%rd38, %r48, 4;
	add.s64 	%rd39, %rd2, %rd38;
	ld.global.f32 	%f54, [%rd39];
	mul.wide.s32 	%rd40, %r50, 4;
	add.s64 	%rd41, %rd1, %rd40;
	ld.global.f32 	%f55, [%rd41];
	fma.rn.f32 	%f56, %f54, %f55, %f69;
	add.s64 	%rd43, %rd39, %rd42;
	ld.global.f32 	%f57, [%rd43];
	add.s64 	%rd45, %rd41, %rd44;
	ld.global.f32 	%f58, [%rd45];
	fma.rn.f32 	%f69, %f57, %f58, %f56;
	add.s32 	%r67, %r67, 2;
$L__BB0_11:
	and.b32  	%r51, %r27, 1;
	setp.eq.b32 	%p8, %r51, 1;
	not.pred 	%p9, %p8;
	@%p9 bra 	$L__BB0_13;
	add.s32 	%r52, %r9, %r67;
	mad.lo.s32 	%r53, %r52, %r28, %r3;
	add.s32 	%r54, %r67, %r10;
	mad.lo.s32 	%r55, %r54, %r29, %r3;
	mul.wide.s32 	%rd46, %r53, 4;
	add.s64 	%rd47, %rd2, %rd46;
	ld.global.f32 	%f59, [%rd47];
	mul.wide.s32 	%rd48, %r55, 4;
	add.s64 	%rd49, %rd1, %rd48;
	ld.global.f32 	%f60, [%rd49];
	fma.rn.f32 	%f69, %f59, %f60, %f69;
$L__BB0_13:
	add.s32 	%r62, %r62, 1;
	setp.ne.s32 	%p10, %r62, %r27;
	@%p10 bra 	$L__BB0_2;
$L__BB0_14:
	ld.param.u32 	%r61, [_Z15conv_gpu_kernelPKfS0_Pfiiiii_param_4];
	ld.param.u64 	%rd53, [_Z15conv_gpu_kernelPKfS0_Pfiiiii_param_2];
	cvta.to.global.u64 	%rd50, %rd53;
	sub.s32 	%r56, %r61, %r27;
	mad.lo.s32 	%r57, %r1, %r56, %r1;
	add.s32 	%r58, %r57, %r2;
	mad.lo.s32 	%r59, %r58, %r28, %r3;
	mul.wide.s32 	%rd51, %r59, 4;
	add.s64 	%rd52, %rd50, %rd51;
	st.global.f32 	[%rd52], %f69;
	ret;

}


// ===== COMPILED SASS (sm_100) =====

	.target	sm_100

	.elftype	@"ET_EXEC"


//--------------------- .note.nv.tkinfo           --------------------------
	.section	.note.nv.tkinfo,"",@"SHT_NOTE"
	.sectionflags	@"SHF_NOTE_NV_TKINFO"
	.tkinfo
        /*0018*/ 	.word	0x00000002
        /*0030*/ 	.string	""
        /*0030*/ 	.string	"ptxas"
        /*0030*/ 	.string	"Cuda compilation tools, release 13.0, V13.0.88"
        /*0030*/ 	.string	"Build cuda_13.0.r13.0/compiler.36424714_0"
        /*0030*/ 	.string	"-arch sm_100 -m 64 "



//--------------------- .note.nv.cuinfo           --------------------------
	.section	.note.nv.cuinfo,"",@"SHT_NOTE"
	.sectionflags	@"SHF_NOTE_NV_CUINFO"
        /*0018*/ 	.short	0x0002
        /*001a*/ 	.short	0x0064
        /*001c*/ 	.short	0x0082
	.zero		2


//--------------------- .nv.info                  --------------------------
	.section	.nv.info,"",@"SHT_CUDA_INFO"
	.align	4


	//----- nvinfo : EIATTR_REGCOUNT
	.align		4
        /*0000*/ 	.byte	0x04, 0x2f
        /*0002*/ 	.short	(.L_1 - .L_0)
	.align		4
.L_0:
        /*0004*/ 	.word	index@(_Z15conv_gpu_kernelPKfS0_Pfiiiii)
        /*0008*/ 	.word	0x00000020


	//----- nvinfo : EIATTR_FRAME_SIZE
	.align		4
.L_1:
        /*000c*/ 	.byte	0x04, 0x11
        /*000e*/ 	.short	(.L_3 - .L_2)
	.align		4
.L_2:
        /*0010*/ 	.word	index@(_Z15conv_gpu_kernelPKfS0_Pfiiiii)
        /*0014*/ 	.word	0x00000000


	//----- nvinfo : EIATTR_MIN_STACK_SIZE
	.align		4
.L_3:
        /*0018*/ 	.byte	0x04, 0x12
        /*001a*/ 	.short	(.L_5 - .L_4)
	.align		4
.L_4:
        /*001c*/ 	.word	index@(_Z15conv_gpu_kernelPKfS0_Pfiiiii)
        /*0020*/ 	.word	0x00000000
.L_5:


//--------------------- .nv.compat                --------------------------
	.section	.nv.compat,"",@"SHT_CUDA_COMPAT_INFO"
	.align	4
        /*0000*/ 	.byte	0x02, 0x09, 0x00, 0x00, 0x02, 0x02, 0x01, 0x00, 0x02, 0x05, 0x05, 0x00, 0x03, 0x07, 0x01, 0x01
        /*0010*/ 	.byte	0x02, 0x03, 0x00, 0x00, 0x02, 0x06, 0x01, 0x00, 0x04, 0x0b, 0x08, 0x00, 0x09, 0x00, 0x00, 0x00
        /*0020*/ 	.byte	0x00, 0x00, 0x00, 0x00


//--------------------- .nv.info._Z15conv_gpu_kernelPKfS0_Pfiiiii --------------------------
	.section	.nv.info._Z15conv_gpu_kernelPKfS0_Pfiiiii,"",@"SHT_CUDA_INFO"
	.sectionflags	@""
	.align	4


	//----- nvinfo : EIATTR_CUDA_API_VERSION
	.align		4
        /*0000*/ 	.byte	0x04, 0x37
        /*0002*/ 	.short	(.L_7 - .L_6)
.L_6:
        /*0004*/ 	.word	0x00000082


	//----- nvinfo : EIATTR_KPARAM_INFO
	.align		4
.L_7:
        /*0008*/ 	.byte	0x04, 0x17
        /*000a*/ 	.short	(.L_9 - .L_8)
.L_8:
        /*000c*/ 	.word	0x00000000
        /*0010*/ 	.short	0x0007
        /*0012*/ 	.short	0x0028
        /*0014*/ 	.byte	0x00, 0xf0, 0x11, 0x00


	//----- nvinfo : EIATTR_KPARAM_INFO
	.align		4
.L_9:
        /*0018*/ 	.byte	0x04, 0x17
        /*001a*/ 	.short	(.L_11 - .L_10)
.L_10:
        /*001c*/ 	.word	0x00000000
        /*0020*/ 	.short	0x0006
        /*0022*/ 	.short	0x0024
        /*0024*/ 	.byte	0x00, 0xf0, 0x11, 0x00


	//----- nvinfo : EIATTR_KPARAM_INFO
	.align		4
.L_11:
        /*0028*/ 	.byte	0x04, 0x17
        /*002a*/ 	.short	(.L_13 - .L_12)
.L_12:
        /*002c*/ 	.word	0x00000000
        /*0030*/ 	.short	0x0005
        /*0032*/ 	.short	0x0020
        /*0034*/ 	.byte	0x00, 0xf0, 0x11, 0x00


	//----- nvinfo : EIATTR_KPARAM_INFO
	.align		4
.L_13:
        /*0038*/ 	.byte	0x04, 0x17
        /*003a*/ 	.short	(.L_15 - .L_14)
.L_14:
        /*003c*/ 	.word	0x00000000
        /*0040*/ 	.short	0x0004
        /*0042*/ 	.short	0x001c
        /*0044*/ 	.byte	0x00, 0xf0, 0x11, 0x00


	//----- nvinfo : EIATTR_KPARAM_INFO
	.align		4
.L_15:
        /*0048*/ 	.byte	0x04, 0x17
        /*004a*/ 	.short	(.L_17 - .L_16)
.L_16:
        /*004c*/ 	.word	0x00000000
        /*0050*/ 	.short	0x0003
        /*0052*/ 	.short	0x0018
        /*0054*/ 	.byte	0x00, 0xf0, 0x11, 0x00


	//----- nvinfo : EIATTR_KPARAM_INFO
	.align		4
.L_17:
        /*0058*/ 	.byte	0x04, 0x17
        /*005a*/ 	.short	(.L_19 - .L_18)
.L_18:
        /*005c*/ 	.word	0x00000000
        /*0060*/ 	.short	0x0002
        /*0062*/ 	.short	0x0010
        /*0064*/ 	.byte	0x00, 0xf5, 0x21, 0x00


	//----- nvinfo : EIATTR_KPARAM_INFO
	.align		4
.L_19:
        /*0068*/ 	.byte	0x04, 0x17
        /*006a*/ 	.short	(.L_21 - .L_20)
.L_20:
        /*006c*/ 	.word	0x00000000
        /*0070*/ 	.short	0x0001
        /*0072*/ 	.short	0x0008
        /*0074*/ 	.byte	0x00, 0xf5, 0x21, 0x00


	//----- nvinfo : EIATTR_KPARAM_INFO
	.align		4
.L_21:
        /*0078*/ 	.byte	0x04, 0x17
        /*007a*/ 	.short	(.L_23 - .L_22)
.L_22:
        /*007c*/ 	.word	0x00000000
        /*0080*/ 	.short	0x0000
        /*0082*/ 	.short	0x0000
        /*0084*/ 	.byte	0x00, 0xf5, 0x21, 0x00


	//----- nvinfo : EIATTR_SPARSE_MMA_MASK
	.align		4
.L_23:
        /*0088*/ 	.byte	0x03, 0x50
        /*008a*/ 	.short	0x0000


	//----- nvinfo : EIATTR_MAXREG_COUNT
	.align		4
        /*008c*/ 	.byte	0x03, 0x1b
        /*008e*/ 	.short	0x00ff


	//----- nvinfo : EIATTR_MERCURY_ISA_VERSION
	.align		4
        /*0090*/ 	.byte	0x03, 0x5f
        /*0092*/ 	.short	0x0101


	//----- nvinfo : EIATTR_VRC_CTA_INIT_COUNT
	.align		4
        /*0094*/ 	.byte	0x02, 0x4a
	.zero		1
	.zero		1


	//----- nvinfo : EIATTR_EXIT_INSTR_OFFSETS
	.align		4
        /*0098*/ 	.byte	0x04, 0x1c
        /*009a*/ 	.short	(.L_25 - .L_24)


	//   ....[0]....
.L_24:
        /*009c*/ 	.word	0x00000a40


	//----- nvinfo : EIATTR_CBANK_PARAM_SIZE
	.align		4
.L_25:
        /*00a0*/ 	.byte	0x03, 0x19
        /*00a2*/ 	.short	0x002c


	//----- nvinfo : EIATTR_PARAM_CBANK
	.align		4
        /*00a4*/ 	.byte	0x04, 0x0a
        /*00a6*/ 	.short	(.L_27 - .L_26)
	.align		4
.L_26:
        /*00a8*/ 	.word	index@(.nv.constant0._Z15conv_gpu_kernelPKfS0_Pfiiiii)
        /*00ac*/ 	.short	0x0380
        /*00ae*/ 	.short	0x002c


	//----- nvinfo : EIATTR_SW_WAR
	.align		4
.L_27:
        /*00b0*/ 	.byte	0x04, 0x36
        /*00b2*/ 	.short	(.L_29 - .L_28)
.L_28:
        /*00b4*/ 	.word	0x00000008
.L_29:


//--------------------- .nv.callgraph             --------------------------
	.section	.nv.callgraph,"",@"SHT_CUDA_CALLGRAPH"
	.align	4
	.sectionentsize	8
	.align		4
        /*0000*/ 	.word	0x00000000
	.align		4
        /*0004*/ 	.word	0xffffffff
	.align		4
        /*0008*/ 	.word	0x00000000
	.align		4
        /*000c*/ 	.word	0xfffffffe
	.align		4
        /*0010*/ 	.word	0x00000000
	.align		4
        /*0014*/ 	.word	0xfffffffd
	.align		4
        /*0018*/ 	.word	0x00000000
	.align		4
        /*001c*/ 	.word	0xfffffffc


//--------------------- .text._Z15conv_gpu_kernelPKfS0_Pfiiiii --------------------------
	.section	.text._Z15conv_gpu_kernelPKfS0_Pfiiiii,"ax",@progbits
	.align	128
        .global         _Z15conv_gpu_kernelPKfS0_Pfiiiii
        .type           _Z15conv_gpu_kernelPKfS0_Pfiiiii,@function
        .size           _Z15conv_gpu_kernelPKfS0_Pfiiiii,(.L_x_7 - _Z15conv_gpu_kernelPKfS0_Pfiiiii)
        .other          _Z15conv_gpu_kernelPKfS0_Pfiiiii,@"STO_CUDA_ENTRY STV_DEFAULT"
_Z15conv_gpu_kernelPKfS0_Pfiiiii:
.text._Z15conv_gpu_kernelPKfS0_Pfiiiii:
[----:B------:R-:W-:Y:S01]  /*0000*/  LDC R1, c[0x0][0x37c] ;  /* 0x0000df00ff017b82 */ /* 0x000fe20000000800 */
[----:B------:R-:W0:Y:S01]  /*0010*/  LDCU UR9, c[0x0][0x3a0] ;  /* 0x00007400ff0977ac */ /* 0x000e220008000800 */
[----:B------:R-:W1:Y:S06]  /*0020*/  S2R R3, SR_TID.Y ;  /* 0x0000000000037919 */ /* 0x000e6c0000002200 */
[----:B------:R-:W1:Y:S01]  /*0030*/  S2UR UR6, SR_CTAID.Y ;  /* 0x00000000000679c3 */ /* 0x000e620000002600 */
[----:B------:R-:W-:Y:S01]  /*0040*/  HFMA2 R14, -RZ, RZ, 0, 0 ;  /* 0x00000000ff0e7431 */ /* 0x000fe200000001ff */
[----:B------:R-:W2:Y:S01]  /*0050*/  LDCU.64 UR4, c[0x0][0x358] ;  /* 0x00006b00ff0477ac */ /* 0x000ea20008000a00 */
[----:B------:R-:W3:Y:S05]  /*0060*/  S2R R5, SR_TID.X ;  /* 0x0000000000057919 */ /* 0x000eea0000002100 */
[----:B------:R-:W1:Y:S08]  /*0070*/  LDC R2, c[0x0][0x364] ;  /* 0x0000d900ff027b82 */ /* 0x000e700000000800 */
[----:B------:R-:W3:Y:S01]  /*0080*/  S2UR UR7, SR_CTAID.X ;  /* 0x00000000000779c3 */ /* 0x000ee20000002500 */
[----:B0-----:R-:W-:-:S04]  /*0090*/  MOV R0, UR9 ;  /* 0x0000000900007c02 */ /* 0x001fc80008000f00 */
[----:B------:R-:W-:-:S03]  /*00a0*/  ISETP.GE.AND P0, PT, R0, 0x1, PT ;  /* 0x000000010000780c */ /* 0x000fc60003f06270 */
[----:B------:R-:W3:Y:S01]  /*00b0*/  LDC R4, c[0x0][0x360] ;  /* 0x0000d800ff047b82 */ /* 0x000ee20000000800 */
[----:B-1----:R-:W-:-:S07]  /*00c0*/  IMAD R2, R2, UR6, R3 ;  /* 0x0000000602027c24 */ /* 0x002fce000f8e0203 */
[----:B------:R-:W0:Y:S01]  /*00d0*/  S2UR UR8, SR_CTAID.Z ;  /* 0x00000000000879c3 */ /* 0x000e220000002700 */
[----:B---3--:R-:W-:Y:S01]  /*00e0*/  IMAD R3, R4, UR7, R5 ;  /* 0x0000000704037c24 */ /* 0x008fe2000f8e0205 */
[----:B--2---:R-:W-:Y:S06]  /*00f0*/  @!P0 BRA `(.L_x_0) ;  /* 0x00000008002c8947 */ /* 0x004fec0003800000 */
[----:B------:R-:W-:Y:S02]  /*0100*/  LOP3.LUT R5, R0, 0x7, RZ, 0xc0, !PT ;  /* 0x0000000700057812 */ /* 0x000fe400078ec0ff */
[----:B------:R-:W-:Y:S02]  /*0110*/  MOV R14, RZ ;  /* 0x000000ff000e7202 */ /* 0x000fe40000000f00 */
[----:B------:R-:W-:-:S07]  /*0120*/  MOV R7, RZ ;  /* 0x000000ff00077202 */ /* 0x000fce0000000f00 */
.L_x_5:
[----:B------:R-:W1:Y:S01]  /*0130*/  LDC R0, c[0x0][0x3a0] ;  /* 0x0000e800ff007b82 */ /* 0x000e620000000800 */
[----:B------:R-:W2:Y:S01]  /*0140*/  LDCU UR6, c[0x0][0x39c] ;  /* 0x00007380ff0677ac */ /* 0x000ea20008000800 */
[----:B------:R-:W-:Y:S02]  /*0150*/  IADD3 R6, PT, PT, R2, R7, RZ ;  /* 0x0000000702067210 */ /* 0x000fe40007ffe0ff */
[----:B------:R-:W-:-:S03]  /*0160*/  MOV R15, RZ ;  /* 0x000000ff000f7202 */ /* 0x000fc60000000f00 */
[----:B--2---:R-:W-:Y:S01]  /*0170*/  IMAD R6, R6, UR6, R3 ;  /* 0x0000000606067c24 */ /* 0x004fe2000f8e0203 */
[----:B-1----:R-:W-:-:S13]  /*0180*/  ISETP.GE.U32.AND P0, PT, R0, 0x8, PT ;  /* 0x000000080000780c */ /* 0x002fda0003f06070 */
[----:B------:R-:W-:Y:S05]  /*0190*/  @!P0 BRA `(.L_x_1) ;  /* 0x0000000000dc8947 */ /* 0x000fea0003800000 */
[----:B------:R-:W1:Y:S01]  /*01a0*/  LDC R9, c[0x0][0x3a8] ;  /* 0x0000ea00ff097b82 */ /* 0x000e620000000800 */
[----:B------:R-:W-:-:S04]  /*01b0*/  LOP3.LUT R8, R0, 0x7ffffff8, RZ, 0xc0, !PT ;  /* 0x7ffffff800087812 */ /* 0x000fc800078ec0ff */
[----:B------:R-:W-:-:S03]  /*01c0*/  IADD3 R10, PT, PT, -R8, RZ, RZ ;  /* 0x000000ff080a7210 */ /* 0x000fc60007ffe1ff */
[----:B------:R-:W2:Y:S01]  /*01d0*/  LDC R11, c[0x0][0x3a4] ;  /* 0x0000e900ff0b7b82 */ /* 0x000ea20000000800 */
[----:B-1----:R-:W-:-:S04]  /*01e0*/  IMAD R4, R0, R9, RZ ;  /* 0x0000000900047224 */ /* 0x002fc800078e02ff */
[----:B0-----:R-:W-:Y:S02]  /*01f0*/  IMAD R4, R4, R7, UR8 ;  /* 0x0000000804047e24 */ /* 0x001fe4000f8e0207 */
[----:B--2---:R-:W-:-:S07]  /*0200*/  IMAD R12, R6, R11, UR8 ;  /* 0x00000008060c7e24 */ /* 0x004fce000f8e020b */
.L_x_2:
[----:B------:R-:W0:Y:S08]  /*0210*/  LDC.64 R16, c[0x0][0x380] ;  /* 0x0000e000ff107b82 */ /* 0x000e300000000a00 */
[----:B------:R-:W1:Y:S01]  /*0220*/  LDC.64 R24, c[0x0][0x388] ;  /* 0x0000e200ff187b82 */ /* 0x000e620000000a00 */
[----:B0-----:R-:W-:-:S05]  /*0230*/  IMAD.WIDE R16, R12, 0x4, R16 ;  /* 0x000000040c107825 */ /* 0x001fca00078e0210 */
[----:B------:R-:W2:Y:S01]  /*0240*/  LDG.E R15, desc[UR4][R16.64] ;  /* 0x00000004100f7981 */ /* 0x000ea2000c1e1900 */
[----:B-1----:R-:W-:-:S04]  /*0250*/  IMAD.WIDE R24, R4, 0x4, R24 ;  /* 0x0000000404187825 */ /* 0x002fc800078e0218 */
[----:B------:R-:W-:Y:S02]  /*0260*/  IMAD.WIDE R18, R11, 0x4, R16 ;  /* 0x000000040b127825 */ /* 0x000fe400078e0210 */
[----:B------:R-:W2:Y:S02]  /*0270*/  LDG.E R16, desc[UR4][R24.64] ;  /* 0x0000000418107981 */ /* 0x000ea4000c1e1900 */
[----:B------:R-:W-:Y:S02]  /*0280*/  IMAD.WIDE R26, R9, 0x4, R24 ;  /* 0x00000004091a7825 */ /* 0x000fe400078e0218 */
[----:B------:R-:W3:Y:S04]  /*0290*/  LDG.E R13, desc[UR4][R18.64] ;  /* 0x00000004120d7981 */ /* 0x000ee8000c1e1900 */
[----:B------:R0:W3:Y:S01]  /*02a0*/  LDG.E R22, desc[UR4][R26.64] ;  /* 0x000000041a167981 */ /* 0x0000e2000c1e1900 */
[----:B------:R-:W-:-:S04]  /*02b0*/  IMAD.WIDE R28, R11, 0x4, R18 ;  /* 0x000000040b1c7825 */ /* 0x000fc800078e0212 */
[----:B------:R-:W-:Y:S02]  /*02c0*/  IMAD.WIDE R20, R11, 0x4, R28 ;  /* 0x000000040b147825 */ /* 0x000fe400078e021c */
[----:B------:R-:W4:Y:S02]  /*02d0*/  LDG.E R28, desc[UR4][R28.64] ;  /* 0x000000041c1c7981 */ /* 0x000f24000c1e1900 */
[----:B0-----:R-:W-:Y:S02]  /*02e0*/  IMAD.WIDE R26, R9, 0x4, R26 ;  /* 0x00000004091a7825 */ /* 0x001fe400078e021a */
[----:B------:R-:W5:Y:S02]  /*02f0*/  LDG.E R25, desc[UR4][R20.64] ;  /* 0x0000000414197981 */ /* 0x000f64000c1e1900 */
[----:B------:R-:W-:-:S05]  /*0300*/  IMAD.WIDE R18, R11, 0x4, R20 ;  /* 0x000000040b127825 */ /* 0x000fca00078e0214 */
[----:B------:R0:W5:Y:S01]  /*0310*/  LDG.E R23, desc[UR4][R18.64] ;  /* 0x0000000412177981 */ /* 0x000162000c1e1900 */
[----:B--2---:R-:W-:Y:S01]  /*0320*/  FFMA R24, R15, R16, R14 ;  /* 0x000000100f187223 */ /* 0x004fe2000000000e */
[----:B------:R-:W-:Y:S02]  /*0330*/  IMAD.WIDE R16, R9, 0x4, R26 ;  /* 0x0000000409107825 */ /* 0x000fe400078e021a */
[----:B------:R-:W4:Y:S02]  /*0340*/  LDG.E R27, desc[UR4][R26.64] ;  /* 0x000000041a1b7981 */ /* 0x000f24000c1e1900 */
[----:B------:R-:W-:-:S04]  /*0350*/  IMAD.WIDE R14, R11, 0x4, R18 ;  /* 0x000000040b0e7825 */ /* 0x000fc800078e0212 */
[----:B0-----:R-:W-:-:S04]  /*0360*/  IMAD.WIDE R18, R9, 0x4, R16 ;  /* 0x0000000409127825 */ /* 0x001fc800078e0210 */
[----:B---3--:R-:W-:Y:S01]  /*0370*/  FFMA R13, R13, R22, R24 ;  /* 0x000000160d0d7223 */ /* 0x008fe20000000018 */
[----:B------:R-:W2:Y:S04]  /*0380*/  LDG.E R21, desc[UR4][R14.64] ;  /* 0x000000040e157981 */ /* 0x000ea8000c1e1900 */
[----:B------:R0:W5:Y:S04]  /*0390*/  LDG.E R26, desc[UR4][R16.64] ;  /* 0x00000004101a7981 */ /* 0x000168000c1e1900 */
[----:B------:R1:W3:Y:S01]  /*03a0*/  LDG.E R24, desc[UR4][R18.64] ;  /* 0x0000000412187981 */ /* 0x0002e2000c1e1900 */
[----:B0-----:R-:W-:-:S04]  /*03b0*/  IMAD.WIDE R16, R9, 0x4, R18 ;  /* 0x0000000409107825 */ /* 0x001fc800078e0212 */
[----:B------:R-:W-:Y:S01]  /*03c0*/  IMAD.WIDE R14, R11, 0x4, R14 ;  /* 0x000000040b0e7825 */ /* 0x000fe200078e020e */
[----:B------:R-:W2:Y:S03]  /*03d0*/  LDG.E R22, desc[UR4][R16.64] ;  /* 0x0000000410167981 */ /* 0x000ea6000c1e1900 */
[----:B-1----:R-:W-:Y:S01]  /*03e0*/  IMAD.WIDE R18, R9, 0x4, R16 ;  /* 0x0000000409127825 */ /* 0x002fe200078e0210 */
[----:B------:R0:W2:Y:S04]  /*03f0*/  LDG.E R20, desc[UR4][R14.64] ;  /* 0x000000040e147981 */ /* 0x0000a8000c1e1900 */
[----:B------:R1:W2:Y:S01]  /*0400*/  LDG.E R17, desc[UR4][R18.64] ;  /* 0x0000000412117981 */ /* 0x0002a2000c1e1900 */
[----:B0-----:R-:W-:-:S05]  /*0410*/  IMAD.WIDE R14, R11, 0x4, R14 ;  /* 0x000000040b0e7825 */ /* 0x001fca00078e020e */
[----:B------:R-:W2:Y:S01]  /*0420*/  LDG.E R29, desc[UR4][R14.64] ;  /* 0x000000040e1d7981 */ /* 0x000ea2000c1e1900 */
[----:B-1----:R-:W-:-:S06]  /*0430*/  IMAD.WIDE R18, R9, 0x4, R18 ;  /* 0x0000000409127825 */ /* 0x002fcc00078e0212 */
[----:B------:R-:W2:Y:S01]  /*0440*/  LDG.E R18, desc[UR4][R18.64] ;  /* 0x0000000412127981 */ /* 0x000ea2000c1e1900 */
[----:B------:R-:W-:-:S04]  /*0450*/  IADD3 R10, PT, PT, R10, 0x8, RZ ;  /* 0x000000080a0a7810 */ /* 0x000fc80007ffe0ff */
[----:B------:R-:W-:Y:S02]  /*0460*/  ISETP.NE.AND P0, PT, R10, RZ, PT ;  /* 0x000000ff0a00720c */ /* 0x000fe40003f05270 */
[----:B------:R-:W-:Y:S02]  /*0470*/  LEA R12, R11, R12, 0x3 ;  /* 0x0000000c0b0c7211 */ /* 0x000fe400078e18ff */
[----:B------:R-:W-:Y:S01]  /*0480*/  LEA R4, R9, R4, 0x3 ;  /* 0x0000000409047211 */ /* 0x000fe200078e18ff */
[----:B----4-:R-:W-:-:S04]  /*0490*/  FFMA R28, R28, R27, R13 ;  /* 0x0000001b1c1c7223 */ /* 0x010fc8000000000d */
[----:B-----5:R-:W-:-:S04]  /*04a0*/  FFMA R26, R25, R26, R28 ;  /* 0x0000001a191a7223 */ /* 0x020fc8000000001c */
[----:B---3--:R-:W-:-:S04]  /*04b0*/  FFMA R24, R23, R24, R26 ;  /* 0x0000001817187223 */ /* 0x008fc8000000001a */
[----:B--2---:R-:W-:-:S04]  /*04c0*/  FFMA R21, R21, R22, R24 ;  /* 0x0000001615157223 */ /* 0x004fc80000000018 */
[----:B------:R-:W-:-:S04]  /*04d0*/  FFMA R20, R20, R17, R21 ;  /* 0x0000001114147223 */ /* 0x000fc80000000015 */
[----:B------:R-:W-:Y:S01]  /*04e0*/  FFMA R14, R29, R18, R20 ;  /* 0x000000121d0e7223 */ /* 0x000fe20000000014 */
[----:B------:R-:W-:Y:S06]  /*04f0*/  @P0 BRA `(.L_x_2) ;  /* 0xfffffffc00440947 */ /* 0x000fec000383ffff */
[----:B------:R-:W-:-:S07]  /*0500*/  MOV R15, R8 ;  /* 0x00000008000f7202 */ /* 0x000fce0000000f00 */
.L_x_1:
[----:B------:R-:W-:-:S13]  /*0510*/  ISETP.NE.AND P0, PT, R5, RZ, PT ;  /* 0x000000ff0500720c */ /* 0x000fda0003f05270 */
[----:B------:R-:W-:Y:S05]  /*0520*/  @!P0 BRA `(.L_x_3) ;  /* 0x0000000400148947 */ /* 0x000fea0003800000 */
[----:B------:R-:W-:-:S04]  /*0530*/  IADD3 R4, PT, PT, R5, -0x1, RZ ;  /* 0xffffffff05047810 */ /* 0x000fc80007ffe0ff */
[----:B------:R-:W-:Y:S02]  /*0540*/  ISETP.GE.U32.AND P0, PT, R4, 0x3, PT ;  /* 0x000000030400780c */ /* 0x000fe40003f06070 */
[----:B------:R-:W-:-:S11]  /*0550*/  LOP3.LUT P1, R4, R0, 0x3, RZ, 0xc0, !PT ;  /* 0x0000000300047812 */ /* 0x000fd6000782c0ff */
[----:B------:R-:W-:Y:S05]  /*0560*/  @!P0 BRA `(.L_x_4) ;  /* 0x0000000000748947 */ /* 0x000fea0003800000 */
[----:B------:R-:W0:Y:S01]  /*0570*/  LDC R25, c[0x0][0x3a4] ;  /* 0x0000e900ff197b82 */ /* 0x000e220000000800 */
[----:B------:R-:W-:Y:S01]  /*0580*/  IADD3 R8, PT, PT, R6, R15, RZ ;  /* 0x0000000f06087210 */ /* 0x000fe20007ffe0ff */
[----:B------:R-:W-:-:S06]  /*0590*/  IMAD R10, R7, R0, R15 ;  /* 0x00000000070a7224 */ /* 0x000fcc00078e020f */
[----:B------:R-:W1:Y:S08]  /*05a0*/  LDC R23, c[0x0][0x3a8] ;  /* 0x0000ea00ff177b82 */ /* 0x000e700000000800 */
[----:B------:R-:W2:Y:S08]  /*05b0*/  LDC.64 R16, c[0x0][0x380] ;  /* 0x0000e000ff107b82 */ /* 0x000eb00000000a00 */
[----:B------:R-:W3:Y:S01]  /*05c0*/  LDC.64 R18, c[0x0][0x388] ;  /* 0x0000e200ff127b82 */ /* 0x000ee20000000a00 */
[----:B0-----:R-:W-:-:S02]  /*05d0*/  IMAD R9, R8, R25, UR8 ;  /* 0x0000000808097e24 */ /* 0x001fc4000f8e0219 */
[----:B-1----:R-:W-:Y:S02]  /*05e0*/  IMAD R11, R10, R23, UR8 ;  /* 0x000000080a0b7e24 */ /* 0x002fe4000f8e0217 */
[----:B--2---:R-:W-:-:S04]  /*05f0*/  IMAD.WIDE R16, R9, 0x4, R16 ;  /* 0x0000000409107825 */ /* 0x004fc800078e0210 */
[----:B------:R-:W-:Y:S02]  /*0600*/  IMAD.WIDE R8, R25, 0x4, R16 ;  /* 0x0000000419087825 */ /* 0x000fe400078e0210 */
[----:B------:R-:W2:Y:S02]  /*0610*/  LDG.E R17, desc[UR4][R16.64] ;  /* 0x0000000410117981 */ /* 0x000ea4000c1e1900 */
[----:B---3--:R-:W-:-:S04]  /*0620*/  IMAD.WIDE R18, R11, 0x4, R18 ;  /* 0x000000040b127825 */ /* 0x008fc800078e0212 */
[----:B------:R-:W-:Y:S02]  /*0630*/  IMAD.WIDE R10, R23, 0x4, R18 ;  /* 0x00000004170a7825 */ /* 0x000fe400078e0212 */
[----:B------:R-:W2:Y:S02]  /*0640*/  LDG.E R18, desc[UR4][R18.64] ;  /* 0x0000000412127981 */ /* 0x000ea4000c1e1900 */
[----:B------:R-:W-:Y:S02]  /*0650*/  IMAD.WIDE R20, R25, 0x4, R8 ;  /* 0x0000000419147825 */ /* 0x000fe400078e0208 */
[----:B------:R-:W3:Y:S02]  /*0660*/  LDG.E R8, desc[UR4][R8.64] ;  /* 0x0000000408087981 */ /* 0x000ee4000c1e1900 */
[----:B------:R-:W-:Y:S02]  /*0670*/  IMAD.WIDE R12, R23, 0x4, R10 ;  /* 0x00000004170c7825 */ /* 0x000fe400078e020a */
[----:B------:R-:W3:Y:S02]  /*0680*/  LDG.E R10, desc[UR4][R10.64] ;  /* 0x000000040a0a7981 */ /* 0x000ee4000c1e1900 */
[----:B------:R-:W-:-:S02]  /*0690*/  IMAD.WIDE R24, R25, 0x4, R20 ;  /* 0x0000000419187825 */ /* 0x000fc400078e0214 */
[----:B------:R-:W4:Y:S02]  /*06a0*/  LDG.E R26, desc[UR4][R20.64] ;  /* 0x00000004141a7981 */ /* 0x000f24000c1e1900 */
[----:B------:R-:W-:Y:S02]  /*06b0*/  IMAD.WIDE R22, R23, 0x4, R12 ;  /* 0x0000000417167825 */ /* 0x000fe400078e020c */
[----:B------:R-:W4:Y:S04]  /*06c0*/  LDG.E R12, desc[UR4][R12.64] ;  /* 0x000000040c0c7981 */ /* 0x000f28000c1e1900 */
[----:B------:R-:W5:Y:S04]  /*06d0*/  LDG.E R24, desc[UR4][R24.64] ;  /* 0x0000000418187981 */ /* 0x000f68000c1e1900 */
[----:B------:R-:W5:Y:S01]  /*06e0*/  LDG.E R22, desc[UR4][R22.64] ;  /* 0x0000000416167981 */ /* 0x000f62000c1e1900 */
[----:B------:R-:W-:Y:S01]  /*06f0*/  IADD3 R15, PT, PT, R15, 0x4, RZ ;  /* 0x000000040f0f7810 */ /* 0x000fe20007ffe0ff */
[----:B--2---:R-:W-:-:S04]  /*0700*/  FFMA R17, R17, R18, R14 ;  /* 0x0000001211117223 */ /* 0x004fc8000000000e */
[----:B---3--:R-:W-:-:S04]  /*0710*/  FFMA R17, R8, R10, R17 ;  /* 0x0000000a08117223 */ /* 0x008fc80000000011 */
[----:B----4-:R-:W-:-:S04]  /*0720*/  FFMA R17, R26, R12, R17 ;  /* 0x0000000c1a117223 */ /* 0x010fc80000000011 */
[----:B-----5:R-:W-:-:S07]  /*0730*/  FFMA R14, R24, R22, R17 ;  /* 0x00000016180e7223 */ /* 0x020fce0000000011 */
.L_x_4:
[----:B------:R-:W-:Y:S05]  /*0740*/  @!P1 BRA `(.L_x_3) ;  /* 0x00000000008c9947 */ /* 0x000fea0003800000 */
[----:B------:R-:W-:Y:S01]  /*0750*/  ISETP.NE.AND P0, PT, R4, 0x1, PT ;  /* 0x000000010400780c */ /* 0x000fe20003f05270 */
[----:B------:R-:W1:Y:S01]  /*0760*/  LDC.64 R16, c[0x0][0x380] ;  /* 0x0000e000ff107b82 */ /* 0x000e620000000a00 */
[----:B------:R-:W-:-:S04]  /*0770*/  LOP3.LUT R4, R0, 0x1, RZ, 0xc0, !PT ;  /* 0x0000000100047812 */ /* 0x000fc800078ec0ff */
[----:B------:R-:W-:-:S03]  /*0780*/  ISETP.NE.U32.AND P1, PT, R4, 0x1, PT ;  /* 0x000000010400780c */ /* 0x000fc60003f25070 */
[----:B------:R-:W2:Y:S04]  /*0790*/  LDC.64 R12, c[0x0][0x388] ;  /* 0x0000e200ff0c7b82 */ /* 0x000ea80000000a00 */
[----:B------:R-:W-:Y:S01]  /*07a0*/  @P0 IADD3 R18, PT, PT, R6, R15, RZ ;  /* 0x0000000f06120210 */ /* 0x000fe20007ffe0ff */
[----:B------:R-:W-:Y:S01]  /*07b0*/  @P0 IMAD R22, R7, R0, R15 ;  /* 0x0000000007160224 */ /* 0x000fe200078e020f */
[----:B------:R-:W-:Y:S02]  /*07c0*/  @P0 IADD3 R15, PT, PT, R15, 0x2, RZ ;  /* 0x000000020f0f0810 */ /* 0x000fe40007ffe0ff */
[----:B------:R-:W0:Y:S08]  /*07d0*/  @P0 LDC R19, c[0x0][0x3a4] ;  /* 0x0000e900ff130b82 */ /* 0x000e300000000800 */
[----:B------:R-:W3:Y:S08]  /*07e0*/  @P0 LDC R21, c[0x0][0x3a8] ;  /* 0x0000ea00ff150b82 */ /* 0x000ef00000000800 */
[----:B------:R-:W4:Y:S08]  /*07f0*/  @!P1 LDC R20, c[0x0][0x3a4] ;  /* 0x0000e900ff149b82 */ /* 0x000f300000000800 */
[----:B------:R-:W5:Y:S01]  /*0800*/  @!P1 LDC R4, c[0x0][0x3a8] ;  /* 0x0000ea00ff049b82 */ /* 0x000f620000000800 */
[----:B0-----:R-:W-:-:S04]  /*0810*/  @P0 IMAD R23, R18, R19, UR8 ;  /* 0x0000000812170e24 */ /* 0x001fc8000f8e0213 */
[----:B-1----:R-:W-:Y:S01]  /*0820*/  @P0 IMAD.WIDE R16, R23, 0x4, R16 ;  /* 0x0000000417100825 */ /* 0x002fe200078e0210 */
[----:B------:R-:W-:Y:S02]  /*0830*/  @!P1 IADD3 R23, PT, PT, R6, R15, RZ ;  /* 0x0000000f06179210 */ /* 0x000fe40007ffe0ff */
[----:B------:R-:W0:Y:S01]  /*0840*/  LDC.64 R8, c[0x0][0x380] ;  /* 0x0000e000ff087b82 */ /* 0x000e220000000a00 */
[----:B---3--:R-:W-:-:S04]  /*0850*/  @P0 IMAD R25, R22, R21, UR8 ;  /* 0x0000000816190e24 */ /* 0x008fc8000f8e0215 */
[----:B--2---:R-:W-:-:S03]  /*0860*/  @P0 IMAD.WIDE R12, R25, 0x4, R12 ;  /* 0x00000004190c0825 */ /* 0x004fc600078e020c */
[----:B------:R-:W1:Y:S01]  /*0870*/  LDC.64 R10, c[0x0][0x388] ;  /* 0x0000e200ff0a7b82 */ /* 0x000e620000000a00 */
[----:B------:R-:W-:Y:S02]  /*0880*/  @!P1 IMAD R25, R7, R0, R15 ;  /* 0x0000000007199224 */ /* 0x000fe400078e020f */
[----:B----4-:R-:W-:Y:S01]  /*0890*/  @!P1 IMAD R23, R23, R20, UR8 ;  /* 0x0000000817179e24 */ /* 0x010fe2000f8e0214 */
[----:B------:R-:W2:Y:S01]  /*08a0*/  @P0 LDG.E R15, desc[UR4][R16.64] ;  /* 0x00000004100f0981 */ /* 0x000ea2000c1e1900 */
[----:B------:R-:W-:-:S04]  /*08b0*/  @P0 IMAD.WIDE R18, R19, 0x4, R16 ;  /* 0x0000000413120825 */ /* 0x000fc800078e0210 */
[----:B-----5:R-:W-:Y:S02]  /*08c0*/  @!P1 IMAD R25, R25, R4, UR8 ;  /* 0x0000000819199e24 */ /* 0x020fe4000f8e0204 */
[----:B------:R-:W-:Y:S01]  /*08d0*/  @P0 IMAD.WIDE R20, R21, 0x4, R12 ;  /* 0x0000000415140825 */ /* 0x000fe200078e020c */
[----:B------:R-:W3:Y:S04]  /*08e0*/  @P0 LDG.E R18, desc[UR4][R18.64] ;  /* 0x0000000412120981 */ /* 0x000ee8000c1e1900 */
[----:B------:R-:W2:Y:S01]  /*08f0*/  @P0 LDG.E R12, desc[UR4][R12.64] ;  /* 0x000000040c0c0981 */ /* 0x000ea2000c1e1900 */
[----:B0-----:R-:W-:-:S03]  /*0900*/  @!P1 IMAD.WIDE R8, R23, 0x4, R8 ;  /* 0x0000000417089825 */ /* 0x001fc600078e0208 */
[----:B------:R-:W3:Y:S01]  /*0910*/  @P0 LDG.E R20, desc[UR4][R20.64] ;  /* 0x0000000414140981 */ /* 0x000ee2000c1e1900 */
[----:B-1----:R-:W-:-:S03]  /*0920*/  @!P1 IMAD.WIDE R10, R25, 0x4, R10 ;  /* 0x00000004190a9825 */ /* 0x002fc600078e020a */
[----:B------:R-:W4:Y:S04]  /*0930*/  @!P1 LDG.E R9, desc[UR4][R8.64] ;  /* 0x0000000408099981 */ /* 0x000f28000c1e1900 */
[----:B------:R-:W4:Y:S01]  /*0940*/  @!P1 LDG.E R10, desc[UR4][R10.64] ;  /* 0x000000040a0a9981 */ /* 0x000f22000c1e1900 */
[----:B--2---:R-:W-:-:S04]  /*0950*/  @P0 FFMA R15, R15, R12, R14 ;  /* 0x0000000c0f0f0223 */ /* 0x004fc8000000000e */
[----:B---3--:R-:W-:-:S04]  /*0960*/  @P0 FFMA R14, R18, R20, R15 ;  /* 0x00000014120e0223 */ /* 0x008fc8000000000f */
[----:B----4-:R-:W-:-:S07]  /*0970*/  @!P1 FFMA R14, R9, R10, R14 ;  /* 0x0000000a090e9223 */ /* 0x010fce000000000e */
.L_x_3:
[----:B------:R-:W-:-:S04]  /*0980*/  IADD3 R7, PT, PT, R7, 0x1, RZ ;  /* 0x0000000107077810 */ /* 0x000fc80007ffe0ff */
[----:B------:R-:W-:-:S13]  /*0990*/  ISETP.NE.AND P0, PT, R7, R0, PT ;  /* 0x000000000700720c */ /* 0x000fda0003f05270 */
[----:B------:R-:W-:Y:S05]  /*09a0*/  @P0 BRA `(.L_x_5) ;  /* 0xfffffff400e00947 */ /* 0x000fea000383ffff */
.L_x_0:
[----:B------:R-:W1:Y:S01]  /*09b0*/  LDCU UR6, c[0x0][0x39c] ;  /* 0x00007380ff0677ac */ /* 0x000e620008000800 */
[----:B------:R-:W0:Y:S08]  /*09c0*/  LDC R9, c[0x0][0x3a4] ;  /* 0x0000e900ff097b82 */ /* 0x000e300000000800 */
[----:B------:R-:W2:Y:S01]  /*09d0*/  LDC.64 R4, c[0x0][0x390] ;  /* 0x0000e400ff047b82 */ /* 0x000ea20000000a00 */
[----:B-1----:R-:W-:-:S05]  /*09e0*/  IADD3 R7, PT, PT, -R0, UR6, RZ ;  /* 0x0000000600077c10 */ /* 0x002fca000fffe1ff */
[----:B------:R-:W-:-:S05]  /*09f0*/  IMAD R2, R2, R7, R2 ;  /* 0x0000000702027224 */ /* 0x000fca00078e0202 */
[----:B------:R-:W-:-:S05]  /*0a00*/  IADD3 R2, PT, PT, R3, R2, RZ ;  /* 0x0000000203027210 */ /* 0x000fca0007ffe0ff */
[----:B0-----:R-:W-:-:S04]  /*0a10*/  IMAD R3, R2, R9, UR8 ;  /* 0x0000000802037e24 */ /* 0x001fc8000f8e0209 */
[----:B--2---:R-:W-:-:S05]  /*0a20*/  IMAD.WIDE R2, R3, 0x4, R4 ;  /* 0x0000000403027825 */ /* 0x004fca00078e0204 */
[----:B------:R-:W-:Y:S01]  /*0a30*/  STG.E desc[UR4][R2.64], R14 ;  /* 0x0000000e02007986 */ /* 0x000fe2000c101904 */
[----:B------:R-:W-:Y:S05]  /*0a40*/  EXIT ;  /* 0x000000000000794d */ /* 0x000fea0003800000 */
.L_x_6:
[----:B------:R-:W-:-:S00]  /*0a50*/  BRA `(.L_x_6) ;  /* 0xfffffffc00fc7947 */ /* 0x000fc0000383ffff */
[----:B------:R-:W-:-:S00]  /*0a60*/  NOP ;  /* 0x0000000000007918 */ /* 0x000fc00000000000 */
        /* <DEDUP_REMOVED lines=9> */
.L_x_7:


//--------------------- .nv.shared.reserved.0     --------------------------
	.section	.nv.shared.reserved.0,"aw",@nobits
	.weak		__nv_reservedSMEM_offset_0_alias
	.size		__nv_reservedSMEM_offset_0_alias, 0, 64
	.other		__nv_reservedSMEM_offset_0_alias,@"STO_CUDA_RESERVED_SHARED STV_DEFAULT"
__nv_reservedSMEM_offset_0_alias:
	.zero		0
	.zero		64


//--------------------- .nv.constant0._Z15conv_gpu_kernelPKfS0_Pfiiiii --------------------------
	.section	.nv.constant0._Z15conv_gpu_kernelPKfS0_Pfiiiii,"a",@progbits
	.sectionflags	@""
	.align	4
.nv.constant0._Z15conv_gpu_kernelPKfS0_Pfiiiii:
	.zero		940


//--------------------- SYMBOLS --------------------------

	.type		.nv.reservedSmem.offset0,@object
	.size		.nv.reservedSmem.offset0,0x4
